//
// Generated by NVIDIA NVVM Compiler
//
// Compiler Build ID: CL-36424714
// Cuda compilation tools, release 13.0, V13.0.88
// Based on NVVM 20.0.0
//

.version 9.0
.target sm_100
.address_size 64

	// .globl	_Z14KernelKnapsackPjS_
// _ZZ14KernelKnapsackPjS_E20tmp_best_buy_options has been demoted

.visible .entry _Z14KernelKnapsackPjS_(
	.param .u64 .ptr .align 1 _Z14KernelKnapsackPjS__param_0,
	.param .u64 .ptr .align 1 _Z14KernelKnapsackPjS__param_1
)
{
	.reg .pred 	%p<6>;
	.reg .b32 	%r<23>;
	.reg .b64 	%rd<9>;
	// demoted variable
	.shared .align 4 .b8 _ZZ14KernelKnapsackPjS_E20tmp_best_buy_options[8192];
	ld.param.u64 	%rd2, [_Z14KernelKnapsackPjS__param_0];
	ld.param.u64 	%rd1, [_Z14KernelKnapsackPjS__param_1];
	cvta.to.global.u64 	%rd3, %rd2;
	mov.u32 	%r1, %tid.x;
	mov.u32 	%r2, %ctaid.x;
	mov.u32 	%r22, %ntid.x;
	mad.lo.s32 	%r9, %r2, %r22, %r1;
	shl.b32 	%r10, %r9, 1;
	mul.wide.u32 	%rd4, %r10, 4;
	add.s64 	%rd5, %rd3, %rd4;
	ld.global.u32 	%r11, [%rd5];
	shl.b32 	%r12, %r1, 3;
	mov.u32 	%r13, _ZZ14KernelKnapsackPjS_E20tmp_best_buy_options;
	add.s32 	%r4, %r13, %r12;
	st.shared.u32 	[%r4], %r11;
	ld.global.u32 	%r14, [%rd5+4];
	st.shared.u32 	[%r4+4], %r14;
	bar.sync 	0;
	setp.lt.u32 	%p1, %r22, 2;
	@%p1 bra 	$L__BB0_5;
$L__BB0_1:
	mov.u32 	%r5, %r22;
	shr.u32 	%r22, %r5, 1;
	setp.ge.u32 	%p2, %r1, %r22;
	@%p2 bra 	$L__BB0_4;
	ld.shared.u32 	%r15, [%r4+4];
	shl.b32 	%r16, %r5, 2;
	and.b32  	%r17, %r16, 8184;
	add.s32 	%r7, %r4, %r17;
	ld.shared.u32 	%r8, [%r7+4];
	setp.le.u32 	%p3, %r15, %r8;
	@%p3 bra 	$L__BB0_4;
	ld.shared.u32 	%r18, [%r7];
	st.shared.u32 	[%r4], %r18;
	st.shared.u32 	[%r4+4], %r8;
$L__BB0_4:
	bar.sync 	0;
	setp.gt.u32 	%p4, %r5, 3;
	@%p4 bra 	$L__BB0_1;
$L__BB0_5:
	setp.ne.s32 	%p5, %r1, 0;
	@%p5 bra 	$L__BB0_7;
	ld.shared.u32 	%r19, [_ZZ14KernelKnapsackPjS_E20tmp_best_buy_options];
	shl.b32 	%r20, %r2, 1;
	cvta.to.global.u64 	%rd6, %rd1;
	mul.wide.u32 	%rd7, %r20, 4;
	add.s64 	%rd8, %rd6, %rd7;
	st.global.u32 	[%rd8], %r19;
	ld.shared.u32 	%r21, [_ZZ14KernelKnapsackPjS_E20tmp_best_buy_options+4];
	st.global.u32 	[%rd8+4], %r21;
$L__BB0_7:
	ret;

}


// ===== COMPILED SASS (sm_100) =====

	.target	sm_100

	.elftype	@"ET_EXEC"


//--------------------- .note.nv.tkinfo           --------------------------
	.section	.note.nv.tkinfo,"",@"SHT_NOTE"
	.sectionflags	@"SHF_NOTE_NV_TKINFO"
	.tkinfo
        /*0018*/ 	.word	0x00000002
        /*0030*/ 	.string	""
        /*0030*/ 	.string	"ptxas"
        /*0030*/ 	.string	"Cuda compilation tools, release 13.0, V13.0.88"
        /*0030*/ 	.string	"Build cuda_13.0.r13.0/compiler.36424714_0"
        /*0030*/ 	.string	"-arch sm_100 -m 64 "



//--------------------- .note.nv.cuinfo           --------------------------
	.section	.note.nv.cuinfo,"",@"SHT_NOTE"
	.sectionflags	@"SHF_NOTE_NV_CUINFO"
        /*0018*/ 	.short	0x0002
        /*001a*/ 	.short	0x0064
        /*001c*/ 	.short	0x0082
	.zero		2


//--------------------- .nv.info                  --------------------------
	.section	.nv.info,"",@"SHT_CUDA_INFO"
	.align	4


	//----- nvinfo : EIATTR_REGCOUNT
	.align		4
        /*0000*/ 	.byte	0x04, 0x2f
        /*0002*/ 	.short	(.L_1 - .L_0)
	.align		4
.L_0:
        /*0004*/ 	.word	index@(_Z14KernelKnapsackPjS_)
        /*0008*/ 	.word	0x0000000a


	//----- nvinfo : EIATTR_FRAME_SIZE
	.align		4
.L_1:
        /*000c*/ 	.byte	0x04, 0x11
        /*000e*/ 	.short	(.L_3 - .L_2)
	.align		4
.L_2:
        /*0010*/ 	.word	index@(_Z14KernelKnapsackPjS_)
        /*0014*/ 	.word	0x00000000


	//----- nvinfo : EIATTR_MIN_STACK_SIZE
	.align		4
.L_3:
        /*0018*/ 	.byte	0x04, 0x12
        /*001a*/ 	.short	(.L_5 - .L_4)
	.align		4
.L_4:
        /*001c*/ 	.word	index@(_Z14KernelKnapsackPjS_)
        /*0020*/ 	.word	0x00000000
.L_5:


//--------------------- .nv.compat                --------------------------
	.section	.nv.compat,"",@"SHT_CUDA_COMPAT_INFO"
	.align	4
        /*0000*/ 	.byte	0x02, 0x09, 0x00, 0x00, 0x02, 0x02, 0x01, 0x00, 0x02, 0x05, 0x05, 0x00, 0x03, 0x07, 0x01, 0x01
        /*0010*/ 	.byte	0x02, 0x03, 0x00, 0x00, 0x02, 0x06, 0x01, 0x00, 0x04, 0x0b, 0x08, 0x00, 0x09, 0x00, 0x00, 0x00
        /*0020*/ 	.byte	0x00, 0x00, 0x00, 0x00


//--------------------- .nv.info._Z14KernelKnapsackPjS_ --------------------------
	.section	.nv.info._Z14KernelKnapsackPjS_,"",@"SHT_CUDA_INFO"
	.sectionflags	@""
	.align	4


	//----- nvinfo : EIATTR_CUDA_API_VERSION
	.align		4
        /*0000*/ 	.byte	0x04, 0x37
        /*0002*/ 	.short	(.L_7 - .L_6)
.L_6:
        /*0004*/ 	.word	0x00000082


	//----- nvinfo : EIATTR_KPARAM_INFO
	.align		4
.L_7:
        /*0008*/ 	.byte	0x04, 0x17
        /*000a*/ 	.short	(.L_9 - .L_8)
.L_8:
        /*000c*/ 	.word	0x00000000
        /*0010*/ 	.short	0x0001
        /*0012*/ 	.short	0x0008
        /*0014*/ 	.byte	0x00, 0xf5, 0x21, 0x00


	//----- nvinfo : EIATTR_KPARAM_INFO
	.align		4
.L_9:
        /*0018*/ 	.byte	0x04, 0x17
        /*001a*/ 	.short	(.L_11 - .L_10)
.L_10:
        /*001c*/ 	.word	0x00000000
        /*0020*/ 	.short	0x0000
        /*0022*/ 	.short	0x0000
        /*0024*/ 	.byte	0x00, 0xf5, 0x21, 0x00


	//----- nvinfo : EIATTR_SPARSE_MMA_MASK
	.align		4
.L_11:
        /*0028*/ 	.byte	0x03, 0x50
        /*002a*/ 	.short	0x0000


	//----- nvinfo : EIATTR_MAXREG_COUNT
	.align		4
        /*002c*/ 	.byte	0x03, 0x1b
        /*002e*/ 	.short	0x00ff


	//----- nvinfo : EIATTR_NUM_BARRIERS
	.align		4
        /*0030*/ 	.byte	0x02, 0x4c
        /*0032*/ 	.byte	0x01
	.zero		1


	//----- nvinfo : EIATTR_MERCURY_ISA_VERSION
	.align		4
        /*0034*/ 	.byte	0x03, 0x5f
        /*0036*/ 	.short	0x0101


	//----- nvinfo : EIATTR_VRC_CTA_INIT_COUNT
	.align		4
        /*0038*/ 	.byte	0x02, 0x4a
	.zero		1
	.zero		1


	//----- nvinfo : EIATTR_EXIT_INSTR_OFFSETS
	.align		4
        /*003c*/ 	.byte	0x04, 0x1c
        /*003e*/ 	.short	(.L_13 - .L_12)


	//   ....[0]....
.L_12:
        /*0040*/ 	.word	0x00000240


	//   ....[1]....
        /*0044*/ 	.word	0x000002e0


	//----- nvinfo : EIATTR_CRS_STACK_SIZE
	.align		4
.L_13:
        /*0048*/ 	.byte	0x04, 0x1e
        /*004a*/ 	.short	(.L_15 - .L_14)
.L_14:
        /*004c*/ 	.word	0x00000000


	//----- nvinfo : EIATTR_CBANK_PARAM_SIZE
	.align		4
.L_15:
        /*0050*/ 	.byte	0x03, 0x19
        /*0052*/ 	.short	0x0010


	//----- nvinfo : EIATTR_PARAM_CBANK
	.align		4
        /*0054*/ 	.byte	0x04, 0x0a
        /*0056*/ 	.short	(.L_17 - .L_16)
	.align		4
.L_16:
        /*0058*/ 	.word	index@(.nv.constant0._Z14KernelKnapsackPjS_)
        /*005c*/ 	.short	0x0380
        /*005e*/ 	.short	0x0010


	//----- nvinfo : EIATTR_SW_WAR
	.align		4
.L_17:
        /*0060*/ 	.byte	0x04, 0x36
        /*0062*/ 	.short	(.L_19 - .L_18)
.L_18:
        /*0064*/ 	.word	0x00000008
.L_19:


//--------------------- .nv.callgraph             --------------------------
	.section	.nv.callgraph,"",@"SHT_CUDA_CALLGRAPH"
	.align	4
	.sectionentsize	8
	.align		4
        /*0000*/ 	.word	0x00000000
	.align		4
        /*0004*/ 	.word	0xffffffff
	.align		4
        /*0008*/ 	.word	0x00000000
	.align		4
        /*000c*/ 	.word	0xfffffffe
	.align		4
        /*0010*/ 	.word	0x00000000
	.align		4
        /*0014*/ 	.word	0xfffffffd
	.align		4
        /*0018*/ 	.word	0x00000000
	.align		4
        /*001c*/ 	.word	0xfffffffc


//--------------------- .text._Z14KernelKnapsackPjS_ --------------------------
	.section	.text._Z14KernelKnapsackPjS_,"ax",@progbits
	.align	128
        .global         _Z14KernelKnapsackPjS_
        .type           _Z14KernelKnapsackPjS_,@function
        .size           _Z14KernelKnapsackPjS_,(.L_x_5 - _Z14KernelKnapsackPjS_)
        .other          _Z14KernelKnapsackPjS_,@"STO_CUDA_ENTRY STV_DEFAULT"
_Z14KernelKnapsackPjS_:
.text._Z14KernelKnapsackPjS_:
[----:B------:R-:W-:Y:S01]  /*0000*/  LDC R1, c[0x0][0x37c] ;  /* 0x0000df00ff017b82 */ /* 0x000fe20000000800 */
[----:B------:R-:W0:Y:S01]  /*0010*/  S2R R6, SR_TID.X ;  /* 0x0000000000067919 */ /* 0x000e220000002100 */
[----:B------:R-:W0:Y:S06]  /*0020*/  LDCU UR6, c[0x0][0x360] ;  /* 0x00006c00ff0677ac */ /* 0x000e2c0008000800 */
[----:B------:R-:W1:Y:S01]  /*0030*/  LDC.64 R2, c[0x0][0x380] ;  /* 0x0000e000ff027b82 */ /* 0x000e620000000a00 */
[----:B------:R-:W0:Y:S01]  /*0040*/  S2R R7, SR_CTAID.X ;  /* 0x0000000000077919 */ /* 0x000e220000002500 */
[----:B------:R-:W2:Y:S01]  /*0050*/  LDCU.64 UR8, c[0x0][0x358] ;  /* 0x00006b00ff0877ac */ /* 0x000ea20008000a00 */
[----:B0-----:R-:W-:-:S04]  /*0060*/  IMAD R0, R7, UR6, R6 ;  /* 0x0000000607007c24 */ /* 0x001fc8000f8e0206 */
[----:B------:R-:W-:-:S04]  /*0070*/  IMAD.SHL.U32 R5, R0, 0x2, RZ ;  /* 0x0000000200057824 */ /* 0x000fc800078e00ff */
[----:B-1----:R-:W-:-:S05]  /*0080*/  IMAD.WIDE.U32 R2, R5, 0x4, R2 ;  /* 0x0000000405027825 */ /* 0x002fca00078e0002 */
[----:B--2---:R-:W2:Y:S04]  /*0090*/  LDG.E R4, desc[UR8][R2.64] ;  /* 0x0000000802047981 */ /* 0x004ea8000c1e1900 */
[----:B------:R-:W2:Y:S01]  /*00a0*/  LDG.E R5, desc[UR8][R2.64+0x4] ;  /* 0x0000040802057981 */ /* 0x000ea2000c1e1900 */
[----:B------:R-:W0:Y:S01]  /*00b0*/  S2UR UR5, SR_CgaCtaId ;  /* 0x00000000000579c3 */ /* 0x000e220000008800 */
[----:B------:R-:W-:Y:S01]  /*00c0*/  UMOV UR4, 0x400 ;  /* 0x0000040000047882 */ /* 0x000fe20000000000 */
[----:B------:R-:W-:Y:S02]  /*00d0*/  UISETP.GE.U32.AND UP0, UPT, UR6, 0x2, UPT ;  /* 0x000000020600788c */ /* 0x000fe4000bf06070 */
[----:B0-----:R-:W-:-:S06]  /*00e0*/  ULEA UR4, UR5, UR4, 0x18 ;  /* 0x0000000405047291 */ /* 0x001fcc000f8ec0ff */
[----:B------:R-:W-:-:S05]  /*00f0*/  LEA R0, R6, UR4, 0x3 ;  /* 0x0000000406007c11 */ /* 0x000fca000f8e18ff */
[----:B--2---:R0:W-:Y:S01]  /*0100*/  STS.64 [R0], R4 ;  /* 0x0000000400007388 */ /* 0x0041e20000000a00 */
[----:B------:R-:W-:Y:S06]  /*0110*/  BAR.SYNC.DEFER_BLOCKING 0x0 ;  /* 0x0000000000007b1d */ /* 0x000fec0000010000 */
[----:B------:R-:W-:Y:S05]  /*0120*/  BRA.U !UP0, `(.L_x_0) ;  /* 0x0000000108407547 */ /* 0x000fea000b800000 */
[----:B------:R-:W-:-:S05]  /*0130*/  UMOV UR4, UR6 ;  /* 0x0000000600047c82 */ /* 0x000fca0008000000 */
.L_x_3:
[----:B------:R-:W-:Y:S01]  /*0140*/  UMOV UR6, UR4 ;  /* 0x0000000400067c82 */ /* 0x000fe20008000000 */
[----:B------:R-:W-:Y:S01]  /*0150*/  USHF.R.U32.HI UR4, URZ, 0x1, UR4 ;  /* 0x00000001ff047899 */ /* 0x000fe20008011604 */
[----:B------:R-:W-:Y:S05]  /*0160*/  BSSY.RECONVERGENT B0, `(.L_x_1) ;  /* 0x0000009000007945 */ /* 0x000fea0003800200 */
[----:B------:R-:W-:-:S13]  /*0170*/  ISETP.GE.U32.AND P0, PT, R6, UR4, PT ;  /* 0x0000000406007c0c */ /* 0x000fda000bf06070 */
[----:B-1----:R-:W-:Y:S05]  /*0180*/  @P0 BRA `(.L_x_2) ;  /* 0x0000000000180947 */ /* 0x002fea0003800000 */
[----:B------:R-:W-:Y:S01]  /*0190*/  USHF.L.U32 UR5, UR6, 0x2, URZ ;  /* 0x0000000206057899 */ /* 0x000fe200080006ff */
[----:B------:R-:W-:Y:S03]  /*01a0*/  LDS R2, [R0+0x4] ;  /* 0x0000040000027984 */ /* 0x000fe60000000800 */
[----:B------:R-:W-:-:S09]  /*01b0*/  ULOP3.LUT UR5, UR5, 0x1ff8, URZ, 0xc0, !UPT ;  /* 0x00001ff805057892 */ /* 0x000fd2000f8ec0ff */
[----:B0-----:R-:W0:Y:S02]  /*01c0*/  LDS.64 R4, [R0+UR5] ;  /* 0x0000000500047984 */ /* 0x001e240008000a00 */
[----:B0-----:R-:W-:-:S13]  /*01d0*/  ISETP.GT.U32.AND P0, PT, R2, R5, PT ;  /* 0x000000050200720c */ /* 0x001fda0003f04070 */
[----:B------:R1:W-:Y:S02]  /*01e0*/  @P0 STS.64 [R0], R4 ;  /* 0x0000000400000388 */ /* 0x0003e40000000a00 */
.L_x_2:
[----:B------:R-:W-:Y:S05]  /*01f0*/  BSYNC.RECONVERGENT B0 ;  /* 0x0000000000007941 */ /* 0x000fea0003800200 */
.L_x_1:
[----:B------:R-:W-:Y:S01]  /*0200*/  BAR.SYNC.DEFER_BLOCKING 0x0 ;  /* 0x0000000000007b1d */ /* 0x000fe20000010000 */
[----:B------:R-:W-:-:S09]  /*0210*/  UISETP.GT.U32.AND UP0, UPT, UR6, 0x3, UPT ;  /* 0x000000030600788c */ /* 0x000fd2000bf04070 */
[----:B------:R-:W-:Y:S05]  /*0220*/  BRA.U UP0, `(.L_x_3) ;  /* 0xfffffffd00c47547 */ /* 0x000fea000b83ffff */
.L_x_0:
[----:B------:R-:W-:-:S13]  /*0230*/  ISETP.NE.AND P0, PT, R6, RZ, PT ;  /* 0x000000ff0600720c */ /* 0x000fda0003f05270 */
[----:B------:R-:W-:Y:S05]  /*0240*/  @P0 EXIT ;  /* 0x000000000000094d */ /* 0x000fea0003800000 */
[----:B------:R-:W2:Y:S01]  /*0250*/  S2UR UR5, SR_CgaCtaId ;  /* 0x00000000000579c3 */ /* 0x000ea20000008800 */
[----:B------:R-:W-:Y:S01]  /*0260*/  UMOV UR4, 0x400 ;  /* 0x0000040000047882 */ /* 0x000fe20000000000 */
[----:B------:R-:W-:-:S06]  /*0270*/  SHF.L.U32 R7, R7, 0x1, RZ ;  /* 0x0000000107077819 */ /* 0x000fcc00000006ff */
[----:B------:R-:W3:Y:S01]  /*0280*/  LDC.64 R2, c[0x0][0x388] ;  /* 0x0000e200ff027b82 */ /* 0x000ee20000000a00 */
[----:B--2---:R-:W-:Y:S01]  /*0290*/  ULEA UR4, UR5, UR4, 0x18 ;  /* 0x0000000405047291 */ /* 0x004fe2000f8ec0ff */
[----:B---3--:R-:W-:-:S08]  /*02a0*/  IMAD.WIDE.U32 R2, R7, 0x4, R2 ;  /* 0x0000000407027825 */ /* 0x008fd000078e0002 */
[----:B01----:R-:W0:Y:S04]  /*02b0*/  LDS.64 R4, [UR4] ;  /* 0x00000004ff047984 */ /* 0x003e280008000a00 */
[----:B0-----:R-:W-:Y:S04]  /*02c0*/  STG.E desc[UR8][R2.64], R4 ;  /* 0x0000000402007986 */ /* 0x001fe8000c101908 */
[----:B------:R-:W-:Y:S01]  /*02d0*/  STG.E desc[UR8][R2.64+0x4], R5 ;  /* 0x0000040502007986 */ /* 0x000fe2000c101908 */
[----:B------:R-:W-:Y:S05]  /*02e0*/  EXIT ;  /* 0x000000000000794d */ /* 0x000fea0003800000 */
.L_x_4:
[----:B------:R-:W-:-:S00]  /*02f0*/  BRA `(.L_x_4) ;  /* 0xfffffffc00fc7947 */ /* 0x000fc0000383ffff */
[----:B------:R-:W-:-:S00]  /*0300*/  NOP ;  /* 0x0000000000007918 */ /* 0x000fc00000000000 */
[----:B------:R-:W-:-:S00]  /*0310*/  NOP ;  /* 0x0000000000007918 */ /* 0x000fc00000000000 */
[----:B------:R-:W-:-:S00]  /*0320*/  NOP ;  /* 0x0000000000007918 */ /* 0x000fc00000000000 */
[----:B------:R-:W-:-:S00]  /*0330*/  NOP ;  /* 0x0000000000007918 */ /* 0x000fc00000000000 */
[----:B------:R-:W-:-:S00]  /*0340*/  NOP ;  /* 0x0000000000007918 */ /* 0x000fc00000000000 */
[----:B------:R-:W-:-:S00]  /*0350*/  NOP ;  /* 0x0000000000007918 */ /* 0x000fc00000000000 */
[----:B------:R-:W-:-:S00]  /*0360*/  NOP ;  /* 0x0000000000007918 */ /* 0x000fc00000000000 */
[----:B------:R-:W-:-:S00]  /*0370*/  NOP ;  /* 0x0000000000007918 */ /* 0x000fc00000000000 */
.L_x_5:


//--------------------- .nv.shared._Z14KernelKnapsackPjS_ --------------------------
	.section	.nv.shared._Z14KernelKnapsackPjS_,"aw",@nobits
	.sectionflags	@""
	.align	4
.nv.shared._Z14KernelKnapsackPjS_:
	.zero		9216


//--------------------- .nv.shared.reserved.0     --------------------------
	.section	.nv.shared.reserved.0,"aw",@nobits
	.weak		__nv_reservedSMEM_offset_0_alias
	.size		__nv_reservedSMEM_offset_0_alias, 0, 64
	.other		__nv_reservedSMEM_offset_0_alias,@"STO_CUDA_RESERVED_SHARED STV_DEFAULT"
__nv_reservedSMEM_offset_0_alias:
	.zero		0
	.zero		64


//--------------------- .nv.constant0._Z14KernelKnapsackPjS_ --------------------------
	.section	.nv.constant0._Z14KernelKnapsackPjS_,"a",@progbits
	.sectionflags	@""
	.align	4
.nv.constant0._Z14KernelKnapsackPjS_:
	.zero		912


//--------------------- SYMBOLS --------------------------

	.type		.nv.reservedSmem.offset0,@object
	.size		.nv.reservedSmem.offset0,0x4
	.type		.nv.reservedSmem.cap,@object
	.size		.nv.reservedSmem.cap,0x4
